//
// Generated by NVIDIA NVVM Compiler
//
// Compiler Build ID: CL-36424714
// Cuda compilation tools, release 13.0, V13.0.88
// Based on NVVM 20.0.0
//

.version 9.0
.target sm_100
.address_size 64

	// .globl	_Z8mykernelv
.extern .func  (.param .b32 func_retval0) vprintf
(
	.param .b64 vprintf_param_0,
	.param .b64 vprintf_param_1
)
;
.global .align 1 .b8 $str[46] = {72, 101, 108, 108, 111, 32, 87, 111, 114, 108, 100, 32, 102, 114, 111, 109, 32, 71, 80, 85, 33, 32, 40, 98, 108, 111, 99, 107, 58, 32, 37, 100, 32, 116, 104, 114, 101, 97, 100, 58, 32, 37, 100, 41, 10};

.visible .entry _Z8mykernelv()
{
	.local .align 8 .b8 	__local_depot0[8];
	.reg .b64 	%SP;
	.reg .b64 	%SPL;
	.reg .b32 	%r<5>;
	.reg .b64 	%rd<5>;

	mov.u64 	%SPL, __local_depot0;
	cvta.local.u64 	%SP, %SPL;
	add.u64 	%rd1, %SP, 0;
	add.u64 	%rd2, %SPL, 0;
	mov.u32 	%r1, %ctaid.x;
	mov.u32 	%r2, %tid.x;
	st.local.v2.u32 	[%rd2], {%r1, %r2};
	mov.u64 	%rd3, $str;
	cvta.global.u64 	%rd4, %rd3;
	{ // callseq 0, 0
	.param .b64 param0;
	st.param.b64 	[param0], %rd4;
	.param .b64 param1;
	st.param.b64 	[param1], %rd1;
	.param .b32 retval0;
	call.uni (retval0), 
	vprintf, 
	(
	param0, 
	param1
	);
	ld.param.b32 	%r3, [retval0];
	} // callseq 0
	ret;

}


// ===== COMPILED SASS (sm_100) =====

	.target	sm_100

	.elftype	@"ET_EXEC"


//--------------------- .note.nv.tkinfo           --------------------------
	.section	.note.nv.tkinfo,"",@"SHT_NOTE"
	.sectionflags	@"SHF_NOTE_NV_TKINFO"
	.tkinfo
        /*0018*/ 	.word	0x00000002
        /*0030*/ 	.string	""
        /*0030*/ 	.string	"ptxas"
        /*0030*/ 	.string	"Cuda compilation tools, release 13.0, V13.0.88"
        /*0030*/ 	.string	"Build cuda_13.0.r13.0/compiler.36424714_0"
        /*0030*/ 	.string	"-arch sm_100 -m 64 "



//--------------------- .note.nv.cuinfo           --------------------------
	.section	.note.nv.cuinfo,"",@"SHT_NOTE"
	.sectionflags	@"SHF_NOTE_NV_CUINFO"
        /*0018*/ 	.short	0x0002
        /*001a*/ 	.short	0x0064
        /*001c*/ 	.short	0x0082
	.zero		2


//--------------------- .nv.info                  --------------------------
	.section	.nv.info,"",@"SHT_CUDA_INFO"
	.align	4


	//----- nvinfo : EIATTR_REGCOUNT
	.align		4
        /*0000*/ 	.byte	0x04, 0x2f
        /*0002*/ 	.short	(.L_2 - .L_1)
	.align		4
.L_1:
        /*0004*/ 	.word	index@(_Z8mykernelv)
        /*0008*/ 	.word	0x00000018


	//----- nvinfo : EIATTR_FRAME_SIZE
	.align		4
.L_2:
        /*000c*/ 	.byte	0x04, 0x11
        /*000e*/ 	.short	(.L_4 - .L_3)
	.align		4
.L_3:
        /*0010*/ 	.word	index@(_Z8mykernelv)
        /*0014*/ 	.word	0x00000008


	//----- nvinfo : EIATTR_MIN_STACK_SIZE
	.align		4
.L_4:
        /*0018*/ 	.byte	0x04, 0x12
        /*001a*/ 	.short	(.L_6 - .L_5)
	.align		4
.L_5:
        /*001c*/ 	.word	index@(_Z8mykernelv)
        /*0020*/ 	.word	0x00000008
.L_6:


//--------------------- .nv.compat                --------------------------
	.section	.nv.compat,"",@"SHT_CUDA_COMPAT_INFO"
	.align	4
        /*0000*/ 	.byte	0x02, 0x09, 0x00, 0x00, 0x02, 0x02, 0x01, 0x00, 0x02, 0x05, 0x05, 0x00, 0x03, 0x07, 0x01, 0x01
        /*0010*/ 	.byte	0x02, 0x03, 0x00, 0x00, 0x02, 0x06, 0x01, 0x00, 0x04, 0x0b, 0x08, 0x00, 0x09, 0x00, 0x00, 0x00
        /*0020*/ 	.byte	0x00, 0x00, 0x00, 0x00


//--------------------- .nv.info._Z8mykernelv     --------------------------
	.section	.nv.info._Z8mykernelv,"",@"SHT_CUDA_INFO"
	.sectionflags	@""
	.align	4


	//----- nvinfo : EIATTR_CUDA_API_VERSION
	.align		4
        /*0000*/ 	.byte	0x04, 0x37
        /*0002*/ 	.short	(.L_8 - .L_7)
.L_7:
        /*0004*/ 	.word	0x00000082


	//----- nvinfo : EIATTR_SPARSE_MMA_MASK
	.align		4
.L_8:
        /*0008*/ 	.byte	0x03, 0x50
        /*000a*/ 	.short	0x0000


	//----- nvinfo : EIATTR_MAXREG_COUNT
	.align		4
        /*000c*/ 	.byte	0x03, 0x1b
        /*000e*/ 	.short	0x00ff


	//----- nvinfo : EIATTR_EXTERNS
	.align		4
        /*0010*/ 	.byte	0x04, 0x0f
        /*0012*/ 	.short	(.L_10 - .L_9)


	//   ....[0]....
	.align		4
.L_9:
        /*0014*/ 	.word	index@(vprintf)


	//----- nvinfo : EIATTR_MERCURY_ISA_VERSION
	.align		4
.L_10:
        /*0018*/ 	.byte	0x03, 0x5f
        /*001a*/ 	.short	0x0101


	//----- nvinfo : EIATTR_VRC_CTA_INIT_COUNT
	.align		4
        /*001c*/ 	.byte	0x02, 0x4a
	.zero		1
	.zero		1


	//----- nvinfo : EIATTR_SYSCALL_OFFSETS
	.align		4
        /*0020*/ 	.byte	0x04, 0x46
        /*0022*/ 	.short	(.L_12 - .L_11)


	//   ....[0]....
.L_11:
        /*0024*/ 	.word	0x000000f0


	//----- nvinfo : EIATTR_EXIT_INSTR_OFFSETS
	.align		4
.L_12:
        /*0028*/ 	.byte	0x04, 0x1c
        /*002a*/ 	.short	(.L_14 - .L_13)


	//   ....[0]....
.L_13:
        /*002c*/ 	.word	0x00000100


	//----- nvinfo : EIATTR_SW_WAR
	.align		4
.L_14:
        /*0030*/ 	.byte	0x04, 0x36
        /*0032*/ 	.short	(.L_16 - .L_15)
.L_15:
        /*0034*/ 	.word	0x00000008
.L_16:


//--------------------- .nv.callgraph             --------------------------
	.section	.nv.callgraph,"",@"SHT_CUDA_CALLGRAPH"
	.align	4
	.sectionentsize	8
	.align		4
        /*0000*/ 	.word	0x00000000
	.align		4
        /*0004*/ 	.word	0xffffffff
	.align		4
        /*0008*/ 	.word	index@(_Z8mykernelv)
	.align		4
        /*000c*/ 	.word	index@(vprintf)
	.align		4
        /*0010*/ 	.word	0x00000000
	.align		4
        /*0014*/ 	.word	0xfffffffe
	.align		4
        /*0018*/ 	.word	0x00000000
	.align		4
        /*001c*/ 	.word	0xfffffffd
	.align		4
        /*0020*/ 	.word	0x00000000
	.align		4
        /*0024*/ 	.word	0xfffffffc


//--------------------- .nv.constant4             --------------------------
	.section	.nv.constant4,"a",@progbits
	.align	8
	.align		8
.nv.constant4:
        /*0000*/ 	.dword	vprintf
	.align		8
        /*0008*/ 	.dword	$str


//--------------------- .text._Z8mykernelv        --------------------------
	.section	.text._Z8mykernelv,"ax",@progbits
	.align	128
        .global         _Z8mykernelv
        .type           _Z8mykernelv,@function
        .size           _Z8mykernelv,(.L_x_2 - _Z8mykernelv)
        .other          _Z8mykernelv,@"STO_CUDA_ENTRY STV_DEFAULT"
_Z8mykernelv:
.text._Z8mykernelv:
[----:B------:R-:W0:Y:S01]  /*0000*/  LDC R1, c[0x0][0x37c] ;  /* 0x0000df00ff017b82 */ /* 0x000e220000000800 */
[----:B------:R-:W1:Y:S01]  /*0010*/  S2R R8, SR_CTAID.X ;  /* 0x0000000000087919 */ /* 0x000e620000002500 */
[----:B0-----:R-:W-:Y:S01]  /*0020*/  VIADD R1, R1, 0xfffffff8 ;  /* 0xfffffff801017836 */ /* 0x001fe20000000000 */
[----:B------:R-:W-:Y:S01]  /*0030*/  MOV R0, 0x0 ;  /* 0x0000000000007802 */ /* 0x000fe20000000f00 */
[----:B------:R-:W0:Y:S01]  /*0040*/  LDCU UR4, c[0x0][0x2f8] ;  /* 0x00005f00ff0477ac */ /* 0x000e220008000800 */
[----:B------:R-:W1:Y:S03]  /*0050*/  S2R R9, SR_TID.X ;  /* 0x0000000000097919 */ /* 0x000e660000002100 */
[----:B------:R2:W3:Y:S01]  /*0060*/  LDC.64 R2, c[0x4][R0] ;  /* 0x0100000000027b82 */ /* 0x0004e20000000a00 */
[----:B------:R-:W4:Y:S01]  /*0070*/  LDCU.64 UR6, c[0x4][0x8] ;  /* 0x01000100ff0677ac */ /* 0x000f220008000a00 */
[----:B------:R-:W5:Y:S01]  /*0080*/  LDCU UR5, c[0x0][0x2fc] ;  /* 0x00005f80ff0577ac */ /* 0x000f620008000800 */
[----:B0-----:R-:W-:Y:S01]  /*0090*/  IADD3 R6, P0, PT, R1, UR4, RZ ;  /* 0x0000000401067c10 */ /* 0x001fe2000ff1e0ff */
[----:B----4-:R-:W-:Y:S01]  /*00a0*/  IMAD.U32 R4, RZ, RZ, UR6 ;  /* 0x00000006ff047e24 */ /* 0x010fe2000f8e00ff */
[----:B------:R-:W-:-:S03]  /*00b0*/  MOV R5, UR7 ;  /* 0x0000000700057c02 */ /* 0x000fc60008000f00 */
[----:B-----5:R-:W-:Y:S01]  /*00c0*/  IMAD.X R7, RZ, RZ, UR5, P0 ;  /* 0x00000005ff077e24 */ /* 0x020fe200080e06ff */
[----:B-1----:R2:W-:Y:S07]  /*00d0*/  STL.64 [R1], R8 ;  /* 0x0000000801007387 */ /* 0x0025ee0000100a00 */
[----:B------:R-:W-:-:S07]  /*00e0*/  LEPC R20, `(.L_x_0) ;  /* 0x000000001014794e */ /* 0x000fce0000000000 */
[----:B--23--:R-:W-:Y:S05]  /*00f0*/  CALL.ABS.NOINC R2 ;  /* 0x0000000002007343 */ /* 0x00cfea0003c00000 */
.L_x_0:
[----:B------:R-:W-:Y:S05]  /*0100*/  EXIT ;  /* 0x000000000000794d */ /* 0x000fea0003800000 */
.L_x_1:
[----:B------:R-:W-:-:S00]  /*0110*/  BRA `(.L_x_1) ;  /* 0xfffffffc00fc7947 */ /* 0x000fc0000383ffff */
[----:B------:R-:W-:-:S00]  /*0120*/  NOP ;  /* 0x0000000000007918 */ /* 0x000fc00000000000 */
        /* <DEDUP_REMOVED lines=13> */
.L_x_2:


//--------------------- .nv.global.init           --------------------------
	.section	.nv.global.init,"aw",@progbits
.nv.global.init:
	.type		$str,@object
	.size		$str,(.L_0 - $str)
$str:
        /*0000*/ 	.byte	0x48, 0x65, 0x6c, 0x6c, 0x6f, 0x20, 0x57, 0x6f, 0x72, 0x6c, 0x64, 0x20, 0x66, 0x72, 0x6f, 0x6d
        /*0010*/ 	.byte	0x20, 0x47, 0x50, 0x55, 0x21, 0x20, 0x28, 0x62, 0x6c, 0x6f, 0x63, 0x6b, 0x3a, 0x20, 0x25, 0x64
        /*0020*/ 	.byte	0x20, 0x74, 0x68, 0x72, 0x65, 0x61, 0x64, 0x3a, 0x20, 0x25, 0x64, 0x29, 0x0a, 0x00
.L_0:


//--------------------- .nv.shared.reserved.0     --------------------------
	.section	.nv.shared.reserved.0,"aw",@nobits
	.weak		__nv_reservedSMEM_offset_0_alias
	.size		__nv_reservedSMEM_offset_0_alias, 0, 64
	.other		__nv_reservedSMEM_offset_0_alias,@"STO_CUDA_RESERVED_SHARED STV_DEFAULT"
__nv_reservedSMEM_offset_0_alias:
	.zero		0
	.zero		64


//--------------------- .nv.constant0._Z8mykernelv --------------------------
	.section	.nv.constant0._Z8mykernelv,"a",@progbits
	.sectionflags	@""
	.align	4
.nv.constant0._Z8mykernelv:
	.zero		896


//--------------------- SYMBOLS --------------------------

	.type		.nv.reservedSmem.offset0,@object
	.size		.nv.reservedSmem.offset0,0x4
	.type		vprintf,@function
